	.headerflags	@"EF_CUDA_TEXMODE_UNIFIED EF_CUDA_64BIT_ADDRESS EF_CUDA_ACCELERATORS EF_CUDA_SM90 EF_CUDA_VIRTUAL_SM(EF_CUDA_SM90)"
	.elftype	@"ET_EXEC"


//--------------------- .nv.info                  --------------------------
	.section	.nv.info,"",@"SHT_CUDA_INFO"
	.align	4


	//----- nvinfo : EIATTR_REGCOUNT
	.align		4
        /*0000*/ 	.byte	0x04, 0x2f
        /*0002*/ 	.short	(.L_3 - .L_2)
	.align		4
.L_2:
        /*0004*/ 	.word	index@(triton_poi_fused__native_batch_norm_legit_no_training_leaky_relu_8)
        /*0008*/ 	.word	0x00000012


	//----- nvinfo : EIATTR_MIN_STACK_SIZE
	.align		4
.L_3:
        /*000c*/ 	.byte	0x04, 0x12
        /*000e*/ 	.short	(.L_5 - .L_4)
	.align		4
.L_4:
        /*0010*/ 	.word	index@(triton_poi_fused__native_batch_norm_legit_no_training_leaky_relu_8)
        /*0014*/ 	.word	0x00000000


	//----- nvinfo : EIATTR_FRAME_SIZE
	.align		4
.L_5:
        /*0018*/ 	.byte	0x04, 0x11
        /*001a*/ 	.short	(.L_7 - .L_6)
	.align		4
.L_6:
        /*001c*/ 	.word	index@(triton_poi_fused__native_batch_norm_legit_no_training_leaky_relu_8)
        /*0020*/ 	.word	0x00000000


	//----- nvinfo : EIATTR_MIN_STACK_SIZE
	.align		4
.L_7:
        /*0024*/ 	.byte	0x04, 0x12
        /*0026*/ 	.short	(.L_9 - .L_8)
	.align		4
.L_8:
        /*0028*/ 	.word	index@(triton_poi_fused__native_batch_norm_legit_no_training_leaky_relu_8)
        /*002c*/ 	.word	0x00000000
.L_9:


//--------------------- .nv.info.triton_poi_fused__native_batch_norm_legit_no_training_leaky_relu_8 --------------------------
	.section	.nv.info.triton_poi_fused__native_batch_norm_legit_no_training_leaky_relu_8,"",@"SHT_CUDA_INFO"
	.sectionflags	@""
	.align	4


	//----- nvinfo : EIATTR_CUDA_API_VERSION
	.align		4
        /*0000*/ 	.byte	0x04, 0x37
        /*0002*/ 	.short	(.L_11 - .L_10)
.L_10:
        /*0004*/ 	.word	0x0000007c


	//----- nvinfo : EIATTR_KPARAM_INFO
	.align		4
.L_11:
        /*0008*/ 	.byte	0x04, 0x17
        /*000a*/ 	.short	(.L_13 - .L_12)
.L_12:
        /*000c*/ 	.word	0x00000000
        /*0010*/ 	.short	0x0006
        /*0012*/ 	.short	0x0030
        /*0014*/ 	.byte	0x00, 0xf0, 0x11, 0x00


	//----- nvinfo : EIATTR_KPARAM_INFO
	.align		4
.L_13:
        /*0018*/ 	.byte	0x04, 0x17
        /*001a*/ 	.short	(.L_15 - .L_14)
.L_14:
        /*001c*/ 	.word	0x00000000
        /*0020*/ 	.short	0x0005
        /*0022*/ 	.short	0x0028
        /*0024*/ 	.byte	0x00, 0xf4, 0x21, 0x00


	//----- nvinfo : EIATTR_KPARAM_INFO
	.align		4
.L_15:
        /*0028*/ 	.byte	0x04, 0x17
        /*002a*/ 	.short	(.L_17 - .L_16)
.L_16:
        /*002c*/ 	.word	0x00000000
        /*0030*/ 	.short	0x0004
        /*0032*/ 	.short	0x0020
        /*0034*/ 	.byte	0x00, 0xf4, 0x21, 0x00


	//----- nvinfo : EIATTR_KPARAM_INFO
	.align		4
.L_17:
        /*0038*/ 	.byte	0x04, 0x17
        /*003a*/ 	.short	(.L_19 - .L_18)
.L_18:
        /*003c*/ 	.word	0x00000000
        /*0040*/ 	.short	0x0003
        /*0042*/ 	.short	0x0018
        /*0044*/ 	.byte	0x00, 0xf4, 0x21, 0x00


	//----- nvinfo : EIATTR_KPARAM_INFO
	.align		4
.L_19:
        /*0048*/ 	.byte	0x04, 0x17
        /*004a*/ 	.short	(.L_21 - .L_20)
.L_20:
        /*004c*/ 	.word	0x00000000
        /*0050*/ 	.short	0x0002
        /*0052*/ 	.short	0x0010
        /*0054*/ 	.byte	0x00, 0xf4, 0x21, 0x00


	//----- nvinfo : EIATTR_KPARAM_INFO
	.align		4
.L_21:
        /*0058*/ 	.byte	0x04, 0x17
        /*005a*/ 	.short	(.L_23 - .L_22)
.L_22:
        /*005c*/ 	.word	0x00000000
        /*0060*/ 	.short	0x0001
        /*0062*/ 	.short	0x0008
        /*0064*/ 	.byte	0x00, 0xf4, 0x21, 0x00


	//----- nvinfo : EIATTR_KPARAM_INFO
	.align		4
.L_23:
        /*0068*/ 	.byte	0x04, 0x17
        /*006a*/ 	.short	(.L_25 - .L_24)
.L_24:
        /*006c*/ 	.word	0x00000000
        /*0070*/ 	.short	0x0000
        /*0072*/ 	.short	0x0000
        /*0074*/ 	.byte	0x00, 0xf4, 0x21, 0x00


	//----- nvinfo : EIATTR_SPARSE_MMA_MASK
	.align		4
.L_25:
        /*0078*/ 	.byte	0x03, 0x50
        /*007a*/ 	.short	0x0000


	//----- nvinfo : EIATTR_MAXREG_COUNT
	.align		4
        /*007c*/ 	.byte	0x03, 0x1b
        /*007e*/ 	.short	0x00ff


	//----- nvinfo : EIATTR_EXIT_INSTR_OFFSETS
	.align		4
        /*0080*/ 	.byte	0x04, 0x1c
        /*0082*/ 	.short	(.L_27 - .L_26)


	//   ....[0]....
.L_26:
        /*0084*/ 	.word	0x00000320


	//   ....[1]....
        /*0088*/ 	.word	0x00000340


	//----- nvinfo : EIATTR_REQNTID
	.align		4
.L_27:
        /*008c*/ 	.byte	0x04, 0x10
        /*008e*/ 	.short	(.L_29 - .L_28)
.L_28:
        /*0090*/ 	.word	0x00000080
        /*0094*/ 	.word	0x00000001
        /*0098*/ 	.word	0x00000001


	//----- nvinfo : EIATTR_CBANK_PARAM_SIZE
	.align		4
.L_29:
        /*009c*/ 	.byte	0x03, 0x19
        /*009e*/ 	.short	0x0034


	//----- nvinfo : EIATTR_PARAM_CBANK
	.align		4
        /*00a0*/ 	.byte	0x04, 0x0a
        /*00a2*/ 	.short	(.L_31 - .L_30)
	.align		4
.L_30:
        /*00a4*/ 	.word	index@(.nv.constant0.triton_poi_fused__native_batch_norm_legit_no_training_leaky_relu_8)
        /*00a8*/ 	.short	0x0210
        /*00aa*/ 	.short	0x0034


	//----- nvinfo : EIATTR_SW_WAR
	.align		4
.L_31:
        /*00ac*/ 	.byte	0x04, 0x36
        /*00ae*/ 	.short	(.L_33 - .L_32)
.L_32:
        /*00b0*/ 	.word	0x00000008
.L_33:


//--------------------- .nv.callgraph             --------------------------
	.section	.nv.callgraph,"",@"SHT_CUDA_CALLGRAPH"
	.align	4
	.sectionentsize	8
	.align		4
        /*0000*/ 	.word	0x00000000
	.align		4
        /*0004*/ 	.word	0xffffffff
	.align		4
        /*0008*/ 	.word	0x00000000
	.align		4
        /*000c*/ 	.word	0xfffffffe
	.align		4
        /*0010*/ 	.word	0x00000000
	.align		4
        /*0014*/ 	.word	0xfffffffd
	.align		4
        /*0018*/ 	.word	0x00000000
	.align		4
        /*001c*/ 	.word	0xfffffffc


//--------------------- .nv.constant4             --------------------------
	.section	.nv.constant4,"a",@progbits
	.align	8
	.align		8
.nv.constant4:
        /*0000*/ 	.dword	_$_str
	.align		8
        /*0008*/ 	.dword	_$_str_$_2


//--------------------- .text.triton_poi_fused__native_batch_norm_legit_no_training_leaky_relu_8 --------------------------
	.section	.text.triton_poi_fused__native_batch_norm_legit_no_training_leaky_relu_8,"ax",@progbits
	.align	128
        .global         triton_poi_fused__native_batch_norm_legit_no_training_leaky_relu_8
        .type           triton_poi_fused__native_batch_norm_legit_no_training_leaky_relu_8,@function
        .size           triton_poi_fused__native_batch_norm_legit_no_training_leaky_relu_8,(.L_x_1 - triton_poi_fused__native_batch_norm_legit_no_training_leaky_relu_8)
        .other          triton_poi_fused__native_batch_norm_legit_no_training_leaky_relu_8,@"STO_CUDA_ENTRY STV_DEFAULT"
triton_poi_fused__native_batch_norm_legit_no_training_leaky_relu_8:
.text.triton_poi_fused__native_batch_norm_legit_no_training_leaky_relu_8:
[----:B------:R-:W0:Y:S01]  /*0000*/  LDC R1, c[0x0][0x28] ;  /* 0x00000a00ff017b82 */ /* 0x000e220000000800 */
[----:B------:R-:W1:Y:S07]  /*0010*/  S2R R0, SR_TID.X ;  /* 0x0000000000007919 */ /* 0x000e6e0000002100 */
[----:B------:R-:W2:Y:S01]  /*0020*/  LDC.64 R6, c[0x0][0x228] ;  /* 0x00008a00ff067b82 */ /* 0x000ea20000000a00 */
[----:B------:R-:W-:Y:S01]  /*0030*/  CS2R R14, SRZ ;  /* 0x00000000000e7805 */ /* 0x000fe2000001ff00 */
[----:B------:R-:W-:Y:S01]  /*0040*/  ULDC.64 UR4, c[0x0][0x208] ;  /* 0x0000820000047ab9 */ /* 0x000fe20000000a00 */
[----:B------:R-:W3:Y:S05]  /*0050*/  S2R R3, SR_CTAID.X ;  /* 0x0000000000037919 */ /* 0x000eea0000002500 */
[----:B------:R-:W4:Y:S08]  /*0060*/  LDC.64 R4, c[0x0][0x220] ;  /* 0x00008800ff047b82 */ /* 0x000f300000000a00 */
[----:B------:R-:W5:Y:S08]  /*0070*/  LDC.64 R8, c[0x0][0x230] ;  /* 0x00008c00ff087b82 */ /* 0x000f700000000a00 */
[----:B------:R-:W4:Y:S01]  /*0080*/  LDC.64 R10, c[0x0][0x238] ;  /* 0x00008e00ff0a7b82 */ /* 0x000f220000000a00 */
[----:B-1----:R-:W-:-:S04]  /*0090*/  LOP3.LUT R0, R0, 0x7f, RZ, 0xc0, !PT ;  /* 0x0000007f00007812 */ /* 0x002fc800078ec0ff */
[----:B---3--:R-:W-:-:S04]  /*00a0*/  LEA R0, R3, R0, 0x7 ;  /* 0x0000000003007211 */ /* 0x008fc800078e38ff */
[C---:B------:R-:W-:Y:S01]  /*00b0*/  ISETP.GE.AND P0, PT, R0.reuse, 0x4800, PT ;  /* 0x000048000000780c */ /* 0x040fe20003f06270 */
[----:B------:R-:W-:-:S05]  /*00c0*/  IMAD.HI R2, R0, 0x38e38e39, RZ ;  /* 0x38e38e3900027827 */ /* 0x000fca00078e02ff */
[----:B------:R-:W-:-:S04]  /*00d0*/  SHF.R.S32.HI R3, RZ, 0x1, R2 ;  /* 0x00000001ff037819 */ /* 0x000fc80000011402 */
[----:B------:R-:W-:-:S04]  /*00e0*/  LEA.HI R3, R2, R3, RZ, 0x1 ;  /* 0x0000000302037211 */ /* 0x000fc800078f08ff */
[----:B------:R-:W-:-:S04]  /*00f0*/  SHF.R.S32.HI R2, RZ, 0x1f, R3 ;  /* 0x0000001fff027819 */ /* 0x000fc80000011403 */
[----:B------:R-:W-:-:S04]  /*0100*/  LEA.HI R2, R2, R3, RZ, 0x9 ;  /* 0x0000000302027211 */ /* 0x000fc800078f48ff */
[----:B------:R-:W-:-:S04]  /*0110*/  LOP3.LUT R2, R2, 0xfffffe00, RZ, 0xc0, !PT ;  /* 0xfffffe0002027812 */ /* 0x000fc800078ec0ff */
[----:B------:R-:W-:Y:S02]  /*0120*/  IADD3 R13, R3, -R2, RZ ;  /* 0x80000002030d7210 */ /* 0x000fe40007ffe0ff */
[----:B------:R-:W1:Y:S03]  /*0130*/  LDC.64 R2, c[0x0][0x218] ;  /* 0x00008600ff027b82 */ /* 0x000e660000000a00 */
[----:B--2---:R-:W-:-:S05]  /*0140*/  IMAD.WIDE R6, R13, 0x4, R6 ;  /* 0x000000040d067825 */ /* 0x004fca00078e0206 */
[----:B------:R5:W2:Y:S01]  /*0150*/  @!P0 LDG.E.EL R14, desc[UR4][R6.64] ;  /* 0x00000004060e8981 */ /* 0x000aa2000c2e1900 */
[----:B------:R-:W-:Y:S01]  /*0160*/  HFMA2.MMA R12, -RZ, RZ, 0, 0 ;  /* 0x00000000ff0c7435 */ /* 0x000fe200000001ff */
[----:B----4-:R-:W-:-:S05]  /*0170*/  IMAD.WIDE R4, R13, 0x4, R4 ;  /* 0x000000040d047825 */ /* 0x010fca00078e0204 */
[----:B------:R-:W3:Y:S01]  /*0180*/  @!P0 LDG.E.EL R15, desc[UR4][R4.64] ;  /* 0x00000004040f8981 */ /* 0x000ee2000c2e1900 */
[----:B-----5:R-:W-:-:S04]  /*0190*/  IMAD.WIDE R6, R13, 0x4, R8 ;  /* 0x000000040d067825 */ /* 0x020fc800078e0208 */
[----:B-1----:R-:W-:-:S04]  /*01a0*/  IMAD.WIDE R2, R0, 0x4, R2 ;  /* 0x0000000400027825 */ /* 0x002fc800078e0202 */
[----:B0-----:R-:W-:Y:S01]  /*01b0*/  IMAD.WIDE R8, R13, 0x4, R10 ;  /* 0x000000040d087825 */ /* 0x001fe200078e020a */
[----:B------:R0:W3:Y:S01]  /*01c0*/  @!P0 LDG.E R12, desc[UR4][R2.64] ;  /* 0x00000004020c8981 */ /* 0x0000e2000c1e1900 */
[----:B------:R-:W-:-:S06]  /*01d0*/  CS2R R10, SRZ ;  /* 0x00000000000a7805 */ /* 0x000fcc000001ff00 */
[----:B------:R-:W4:Y:S04]  /*01e0*/  @!P0 LDG.E.EL R10, desc[UR4][R6.64] ;  /* 0x00000004060a8981 */ /* 0x000f28000c2e1900 */
[----:B------:R-:W4:Y:S01]  /*01f0*/  @!P0 LDG.E.EL R11, desc[UR4][R8.64] ;  /* 0x00000004080b8981 */ /* 0x000f22000c2e1900 */
[----:B0-----:R-:W-:Y:S01]  /*0200*/  MOV R2, 0x3e800000 ;  /* 0x3e80000000027802 */ /* 0x001fe20000000f00 */
[----:B--2---:R-:W-:-:S04]  /*0210*/  FADD R14, R14, 9.9999997473787516356e-06 ;  /* 0x3727c5ac0e0e7421 */ /* 0x004fc80000000000 */
[----:B------:R-:W0:Y:S02]  /*0220*/  MUFU.SQRT R13, R14 ;  /* 0x0000000e000d7308 */ /* 0x000e240000002000 */
[C---:B0-----:R-:W-:Y:S02]  /*0230*/  FSETP.GT.AND P1, PT, R13.reuse, 8.50705917302346158658e+37, PT ;  /* 0x7e8000000d00780b */ /* 0x041fe40003f24000 */
[----:B------:R-:W-:-:S11]  /*0240*/  FSETP.GEU.AND P2, PT, R13, 1.175494350822287508e-38, PT ;  /* 0x008000000d00780b */ /* 0x000fd60003f4e000 */
[----:B------:R-:W-:-:S04]  /*0250*/  @P1 FMUL R13, R13, 0.25 ;  /* 0x3e8000000d0d1820 */ /* 0x000fc80000400000 */
[----:B------:R-:W-:-:S06]  /*0260*/  @!P2 FMUL R13, R13, 16777216 ;  /* 0x4b8000000d0da820 */ /* 0x000fcc0000400000 */
[----:B------:R-:W0:Y:S01]  /*0270*/  MUFU.RCP R13, R13 ;  /* 0x0000000d000d7308 */ /* 0x000e220000001000 */
[----:B------:R-:W-:Y:S01]  /*0280*/  FSEL R2, R2, 1, P1 ;  /* 0x3f80000002027808 */ /* 0x000fe20000800000 */
[----:B---3--:R-:W-:-:S04]  /*0290*/  FADD R12, -R15, R12 ;  /* 0x0000000c0f0c7221 */ /* 0x008fc80000000100 */
[----:B------:R-:W-:-:S04]  /*02a0*/  @!P2 FMUL R2, R2, 16777216 ;  /* 0x4b8000000202a820 */ /* 0x000fc80000400000 */
[----:B0-----:R-:W-:Y:S02]  /*02b0*/  FMUL R5, R13, R2 ;  /* 0x000000020d057220 */ /* 0x001fe40000400000 */
[----:B------:R-:W0:Y:S02]  /*02c0*/  LDC.64 R2, c[0x0][0x210] ;  /* 0x00008400ff027b82 */ /* 0x000e240000000a00 */
[----:B------:R-:W-:-:S04]  /*02d0*/  FMUL R12, R12, R5 ;  /* 0x000000050c0c7220 */ /* 0x000fc80000400000 */
[----:B----4-:R-:W-:-:S05]  /*02e0*/  FFMA R11, R12, R10, R11 ;  /* 0x0000000a0c0b7223 */ /* 0x010fca000000000b */
[----:B------:R-:W-:Y:S01]  /*02f0*/  FSETP.GT.AND P1, PT, R11, RZ, PT ;  /* 0x000000ff0b00720b */ /* 0x000fe20003f24000 */
[----:B0-----:R-:W-:-:S12]  /*0300*/  IMAD.WIDE R2, R0, 0x4, R2 ;  /* 0x0000000400027825 */ /* 0x001fd800078e0202 */
[----:B------:R-:W-:Y:S01]  /*0310*/  @!P1 FMUL R11, R11, 0.20000000298023223877 ;  /* 0x3e4ccccd0b0b9820 */ /* 0x000fe20000400000 */
[----:B------:R-:W-:Y:S06]  /*0320*/  @P0 EXIT ;  /* 0x000000000000094d */ /* 0x000fec0003800000 */
[----:B------:R-:W-:Y:S01]  /*0330*/  STG.E desc[UR4][R2.64], R11 ;  /* 0x0000000b02007986 */ /* 0x000fe2000c101904 */
[----:B------:R-:W-:Y:S05]  /*0340*/  EXIT ;  /* 0x000000000000794d */ /* 0x000fea0003800000 */
.L_x_0:
[----:B------:R-:W-:-:S00]  /*0350*/  BRA `(.L_x_0) ;  /* 0xfffffffc00fc7947 */ /* 0x000fc0000383ffff */
[----:B------:R-:W-:-:S00]  /*0360*/  NOP ;  /* 0x0000000000007918 */ /* 0x000fc00000000000 */
        /* <DEDUP_REMOVED lines=9> */
.L_x_1:


//--------------------- .nv.global.init           --------------------------
	.section	.nv.global.init,"aw",@progbits
.nv.global.init:
	.type		_$_str,@object
	.size		_$_str,(_$_str_$_2 - _$_str)
_$_str:
        /*0000*/ 	.byte	0x5f, 0x5f, 0x43, 0x55, 0x44, 0x41, 0x5f, 0x46, 0x54, 0x5a, 0x00
	.type		_$_str_$_2,@object
	.size		_$_str_$_2,(.L_1 - _$_str_$_2)
_$_str_$_2:
        /*000b*/ 	.byte	0x5f, 0x5f, 0x43, 0x55, 0x44, 0x41, 0x5f, 0x50, 0x52, 0x45, 0x43, 0x5f, 0x53, 0x51, 0x52, 0x54
        /*001b*/ 	.byte	0x00
.L_1:


//--------------------- .nv.constant0.triton_poi_fused__native_batch_norm_legit_no_training_leaky_relu_8 --------------------------
	.section	.nv.constant0.triton_poi_fused__native_batch_norm_legit_no_training_leaky_relu_8,"a",@progbits
	.sectionflags	@""
	.align	4
.nv.constant0.triton_poi_fused__native_batch_norm_legit_no_training_leaky_relu_8:
	.zero		580
